//
// Generated by NVIDIA NVVM Compiler
//
// Compiler Build ID: CL-36424714
// Cuda compilation tools, release 13.0, V13.0.88
// Based on NVVM 20.0.0
//

.version 9.0
.target sm_100
.address_size 64

	// .globl	_Z35_interpolate_from_vertices_to_edgesiPdS_

.visible .entry _Z35_interpolate_from_vertices_to_edgesiPdS_(
	.param .u32 _Z35_interpolate_from_vertices_to_edgesiPdS__param_0,
	.param .u64 .ptr .align 1 _Z35_interpolate_from_vertices_to_edgesiPdS__param_1,
	.param .u64 .ptr .align 1 _Z35_interpolate_from_vertices_to_edgesiPdS__param_2
)
{
	.reg .pred 	%p<2>;
	.reg .b32 	%r<13>;
	.reg .b64 	%rd<8>;
	.reg .b64 	%fd<10>;

	ld.param.u32 	%r2, [_Z35_interpolate_from_vertices_to_edgesiPdS__param_0];
	ld.param.u64 	%rd1, [_Z35_interpolate_from_vertices_to_edgesiPdS__param_1];
	ld.param.u64 	%rd2, [_Z35_interpolate_from_vertices_to_edgesiPdS__param_2];
	mov.u32 	%r3, %tid.x;
	mov.u32 	%r4, %tid.y;
	mov.u32 	%r5, %ntid.x;
	mov.u32 	%r6, %ctaid.x;
	mov.u32 	%r7, %ctaid.y;
	mov.u32 	%r8, %nctaid.x;
	mad.lo.s32 	%r9, %r7, %r8, %r6;
	mov.u32 	%r10, %ntid.y;
	mad.lo.s32 	%r11, %r9, %r10, %r4;
	mad.lo.s32 	%r1, %r11, %r5, %r3;
	setp.ge.s32 	%p1, %r1, %r2;
	@%p1 bra 	$L__BB0_2;
	cvta.to.global.u64 	%rd3, %rd1;
	cvta.to.global.u64 	%rd4, %rd2;
	mul.lo.s32 	%r12, %r1, 3;
	mul.wide.s32 	%rd5, %r12, 8;
	add.s64 	%rd6, %rd3, %rd5;
	ld.global.f64 	%fd1, [%rd6];
	ld.global.f64 	%fd2, [%rd6+8];
	ld.global.f64 	%fd3, [%rd6+16];
	add.f64 	%fd4, %fd2, %fd3;
	mul.f64 	%fd5, %fd4, 0d3FE0000000000000;
	add.s64 	%rd7, %rd4, %rd5;
	st.global.f64 	[%rd7], %fd5;
	add.f64 	%fd6, %fd1, %fd3;
	mul.f64 	%fd7, %fd6, 0d3FE0000000000000;
	st.global.f64 	[%rd7+8], %fd7;
	add.f64 	%fd8, %fd1, %fd2;
	mul.f64 	%fd9, %fd8, 0d3FE0000000000000;
	st.global.f64 	[%rd7+16], %fd9;
$L__BB0_2:
	ret;

}


// ===== COMPILED SASS (sm_100) =====

	.target	sm_100

	.elftype	@"ET_EXEC"


//--------------------- .note.nv.tkinfo           --------------------------
	.section	.note.nv.tkinfo,"",@"SHT_NOTE"
	.sectionflags	@"SHF_NOTE_NV_TKINFO"
	.tkinfo
        /*0018*/ 	.word	0x00000002
        /*0030*/ 	.string	""
        /*0030*/ 	.string	"ptxas"
        /*0030*/ 	.string	"Cuda compilation tools, release 13.0, V13.0.88"
        /*0030*/ 	.string	"Build cuda_13.0.r13.0/compiler.36424714_0"
        /*0030*/ 	.string	"-arch sm_100 -m 64 "



//--------------------- .note.nv.cuinfo           --------------------------
	.section	.note.nv.cuinfo,"",@"SHT_NOTE"
	.sectionflags	@"SHF_NOTE_NV_CUINFO"
        /*0018*/ 	.short	0x0002
        /*001a*/ 	.short	0x0064
        /*001c*/ 	.short	0x0082
	.zero		2


//--------------------- .nv.info                  --------------------------
	.section	.nv.info,"",@"SHT_CUDA_INFO"
	.align	4


	//----- nvinfo : EIATTR_REGCOUNT
	.align		4
        /*0000*/ 	.byte	0x04, 0x2f
        /*0002*/ 	.short	(.L_1 - .L_0)
	.align		4
.L_0:
        /*0004*/ 	.word	index@(_Z35_interpolate_from_vertices_to_edgesiPdS_)
        /*0008*/ 	.word	0x00000012


	//----- nvinfo : EIATTR_FRAME_SIZE
	.align		4
.L_1:
        /*000c*/ 	.byte	0x04, 0x11
        /*000e*/ 	.short	(.L_3 - .L_2)
	.align		4
.L_2:
        /*0010*/ 	.word	index@(_Z35_interpolate_from_vertices_to_edgesiPdS_)
        /*0014*/ 	.word	0x00000000


	//----- nvinfo : EIATTR_MIN_STACK_SIZE
	.align		4
.L_3:
        /*0018*/ 	.byte	0x04, 0x12
        /*001a*/ 	.short	(.L_5 - .L_4)
	.align		4
.L_4:
        /*001c*/ 	.word	index@(_Z35_interpolate_from_vertices_to_edgesiPdS_)
        /*0020*/ 	.word	0x00000000
.L_5:


//--------------------- .nv.compat                --------------------------
	.section	.nv.compat,"",@"SHT_CUDA_COMPAT_INFO"
	.align	4
        /*0000*/ 	.byte	0x02, 0x09, 0x00, 0x00, 0x02, 0x02, 0x01, 0x00, 0x02, 0x05, 0x05, 0x00, 0x03, 0x07, 0x01, 0x01
        /*0010*/ 	.byte	0x02, 0x03, 0x00, 0x00, 0x02, 0x06, 0x01, 0x00, 0x04, 0x0b, 0x08, 0x00, 0x01, 0x00, 0x00, 0x00
        /*0020*/ 	.byte	0x00, 0x00, 0x00, 0x00


//--------------------- .nv.info._Z35_interpolate_from_vertices_to_edgesiPdS_ --------------------------
	.section	.nv.info._Z35_interpolate_from_vertices_to_edgesiPdS_,"",@"SHT_CUDA_INFO"
	.sectionflags	@""
	.align	4


	//----- nvinfo : EIATTR_CUDA_API_VERSION
	.align		4
        /*0000*/ 	.byte	0x04, 0x37
        /*0002*/ 	.short	(.L_7 - .L_6)
.L_6:
        /*0004*/ 	.word	0x00000082


	//----- nvinfo : EIATTR_KPARAM_INFO
	.align		4
.L_7:
        /*0008*/ 	.byte	0x04, 0x17
        /*000a*/ 	.short	(.L_9 - .L_8)
.L_8:
        /*000c*/ 	.word	0x00000000
        /*0010*/ 	.short	0x0002
        /*0012*/ 	.short	0x0010
        /*0014*/ 	.byte	0x00, 0xf5, 0x21, 0x00


	//----- nvinfo : EIATTR_KPARAM_INFO
	.align		4
.L_9:
        /*0018*/ 	.byte	0x04, 0x17
        /*001a*/ 	.short	(.L_11 - .L_10)
.L_10:
        /*001c*/ 	.word	0x00000000
        /*0020*/ 	.short	0x0001
        /*0022*/ 	.short	0x0008
        /*0024*/ 	.byte	0x00, 0xf5, 0x21, 0x00


	//----- nvinfo : EIATTR_KPARAM_INFO
	.align		4
.L_11:
        /*0028*/ 	.byte	0x04, 0x17
        /*002a*/ 	.short	(.L_13 - .L_12)
.L_12:
        /*002c*/ 	.word	0x00000000
        /*0030*/ 	.short	0x0000
        /*0032*/ 	.short	0x0000
        /*0034*/ 	.byte	0x00, 0xf0, 0x11, 0x00


	//----- nvinfo : EIATTR_SPARSE_MMA_MASK
	.align		4
.L_13:
        /*0038*/ 	.byte	0x03, 0x50
        /*003a*/ 	.short	0x0000


	//----- nvinfo : EIATTR_MAXREG_COUNT
	.align		4
        /*003c*/ 	.byte	0x03, 0x1b
        /*003e*/ 	.short	0x00ff


	//----- nvinfo : EIATTR_MERCURY_ISA_VERSION
	.align		4
        /*0040*/ 	.byte	0x03, 0x5f
        /*0042*/ 	.short	0x0101


	//----- nvinfo : EIATTR_VRC_CTA_INIT_COUNT
	.align		4
        /*0044*/ 	.byte	0x02, 0x4a
	.zero		1
	.zero		1


	//----- nvinfo : EIATTR_EXIT_INSTR_OFFSETS
	.align		4
        /*0048*/ 	.byte	0x04, 0x1c
        /*004a*/ 	.short	(.L_15 - .L_14)


	//   ....[0]....
.L_14:
        /*004c*/ 	.word	0x000000d0


	//   ....[1]....
        /*0050*/ 	.word	0x00000200


	//----- nvinfo : EIATTR_CBANK_PARAM_SIZE
	.align		4
.L_15:
        /*0054*/ 	.byte	0x03, 0x19
        /*0056*/ 	.short	0x0018


	//----- nvinfo : EIATTR_PARAM_CBANK
	.align		4
        /*0058*/ 	.byte	0x04, 0x0a
        /*005a*/ 	.short	(.L_17 - .L_16)
	.align		4
.L_16:
        /*005c*/ 	.word	index@(.nv.constant0._Z35_interpolate_from_vertices_to_edgesiPdS_)
        /*0060*/ 	.short	0x0380
        /*0062*/ 	.short	0x0018


	//----- nvinfo : EIATTR_SW_WAR
	.align		4
.L_17:
        /*0064*/ 	.byte	0x04, 0x36
        /*0066*/ 	.short	(.L_19 - .L_18)
.L_18:
        /*0068*/ 	.word	0x00000008
.L_19:


//--------------------- .nv.callgraph             --------------------------
	.section	.nv.callgraph,"",@"SHT_CUDA_CALLGRAPH"
	.align	4
	.sectionentsize	8
	.align		4
        /*0000*/ 	.word	0x00000000
	.align		4
        /*0004*/ 	.word	0xffffffff
	.align		4
        /*0008*/ 	.word	0x00000000
	.align		4
        /*000c*/ 	.word	0xfffffffe
	.align		4
        /*0010*/ 	.word	0x00000000
	.align		4
        /*0014*/ 	.word	0xfffffffd
	.align		4
        /*0018*/ 	.word	0x00000000
	.align		4
        /*001c*/ 	.word	0xfffffffc


//--------------------- .text._Z35_interpolate_from_vertices_to_edgesiPdS_ --------------------------
	.section	.text._Z35_interpolate_from_vertices_to_edgesiPdS_,"ax",@progbits
	.align	128
        .global         _Z35_interpolate_from_vertices_to_edgesiPdS_
        .type           _Z35_interpolate_from_vertices_to_edgesiPdS_,@function
        .size           _Z35_interpolate_from_vertices_to_edgesiPdS_,(.L_x_1 - _Z35_interpolate_from_vertices_to_edgesiPdS_)
        .other          _Z35_interpolate_from_vertices_to_edgesiPdS_,@"STO_CUDA_ENTRY STV_DEFAULT"
_Z35_interpolate_from_vertices_to_edgesiPdS_:
.text._Z35_interpolate_from_vertices_to_edgesiPdS_:
[----:B------:R-:W-:Y:S01]  /*0000*/  LDC R1, c[0x0][0x37c] ;  /* 0x0000df00ff017b82 */ /* 0x000fe20000000800 */
[----:B------:R-:W0:Y:S07]  /*0010*/  S2R R0, SR_TID.Y ;  /* 0x0000000000007919 */ /* 0x000e2e0000002200 */
[----:B------:R-:W-:Y:S01]  /*0020*/  S2UR UR4, SR_CTAID.X ;  /* 0x00000000000479c3 */ /* 0x000fe20000002500 */
[----:B------:R-:W1:Y:S01]  /*0030*/  LDCU UR7, c[0x0][0x360] ;  /* 0x00006c00ff0777ac */ /* 0x000e620008000800 */
[----:B------:R-:W1:Y:S01]  /*0040*/  S2R R3, SR_TID.X ;  /* 0x0000000000037919 */ /* 0x000e620000002100 */
[----:B------:R-:W2:Y:S05]  /*0050*/  LDCU UR6, c[0x0][0x370] ;  /* 0x00006e00ff0677ac */ /* 0x000eaa0008000800 */
[----:B------:R-:W2:Y:S01]  /*0060*/  S2UR UR5, SR_CTAID.Y ;  /* 0x00000000000579c3 */ /* 0x000ea20000002600 */
[----:B------:R-:W3:Y:S07]  /*0070*/  LDCU UR8, c[0x0][0x380] ;  /* 0x00007000ff0877ac */ /* 0x000eee0008000800 */
[----:B------:R-:W0:Y:S01]  /*0080*/  LDC R5, c[0x0][0x364] ;  /* 0x0000d900ff057b82 */ /* 0x000e220000000800 */
[----:B--2---:R-:W-:-:S06]  /*0090*/  UIMAD UR4, UR5, UR6, UR4 ;  /* 0x00000006050472a4 */ /* 0x004fcc000f8e0204 */
[----:B0-----:R-:W-:-:S04]  /*00a0*/  IMAD R0, R5, UR4, R0 ;  /* 0x0000000405007c24 */ /* 0x001fc8000f8e0200 */
[----:B-1----:R-:W-:-:S05]  /*00b0*/  IMAD R0, R0, UR7, R3 ;  /* 0x0000000700007c24 */ /* 0x002fca000f8e0203 */
[----:B---3--:R-:W-:-:S13]  /*00c0*/  ISETP.GE.AND P0, PT, R0, UR8, PT ;  /* 0x0000000800007c0c */ /* 0x008fda000bf06270 */
[----:B------:R-:W-:Y:S05]  /*00d0*/  @P0 EXIT ;  /* 0x000000000000094d */ /* 0x000fea0003800000 */
[----:B------:R-:W0:Y:S01]  /*00e0*/  LDC.64 R2, c[0x0][0x388] ;  /* 0x0000e200ff027b82 */ /* 0x000e220000000a00 */
[----:B------:R-:W1:Y:S01]  /*00f0*/  LDCU.64 UR4, c[0x0][0x358] ;  /* 0x00006b00ff0477ac */ /* 0x000e620008000a00 */
[----:B------:R-:W-:-:S06]  /*0100*/  LEA R15, R0, R0, 0x1 ;  /* 0x00000000000f7211 */ /* 0x000fcc00078e08ff */
[----:B------:R-:W2:Y:S01]  /*0110*/  LDC.64 R12, c[0x0][0x390] ;  /* 0x0000e400ff0c7b82 */ /* 0x000ea20000000a00 */
[----:B0-----:R-:W-:-:S05]  /*0120*/  IMAD.WIDE R2, R15, 0x8, R2 ;  /* 0x000000080f027825 */ /* 0x001fca00078e0202 */
[----:B-1----:R-:W3:Y:S04]  /*0130*/  LDG.E.64 R6, desc[UR4][R2.64+0x8] ;  /* 0x0000080402067981 */ /* 0x002ee8000c1e1b00 */
[----:B------:R-:W3:Y:S04]  /*0140*/  LDG.E.64 R8, desc[UR4][R2.64+0x10] ;  /* 0x0000100402087981 */ /* 0x000ee8000c1e1b00 */
[----:B------:R-:W4:Y:S01]  /*0150*/  LDG.E.64 R4, desc[UR4][R2.64] ;  /* 0x0000000402047981 */ /* 0x000f22000c1e1b00 */
[--C-:B---3--:R-:W-:Y:S02]  /*0160*/  DADD R10, R6, R8.reuse ;  /* 0x00000000060a7229 */ /* 0x108fe40000000008 */
[----:B----4-:R-:W-:-:S02]  /*0170*/  DADD R8, R4, R8 ;  /* 0x0000000004087229 */ /* 0x010fc40000000008 */
[----:B------:R-:W-:-:S04]  /*0180*/  DADD R6, R4, R6 ;  /* 0x0000000004067229 */ /* 0x000fc80000000006 */
[----:B------:R-:W-:Y:S01]  /*0190*/  DMUL R10, R10, 0.5 ;  /* 0x3fe000000a0a7828 */ /* 0x000fe20000000000 */
[----:B--2---:R-:W-:Y:S01]  /*01a0*/  IMAD.WIDE R4, R15, 0x8, R12 ;  /* 0x000000080f047825 */ /* 0x004fe200078e020c */
[----:B------:R-:W-:Y:S02]  /*01b0*/  DMUL R8, R8, 0.5 ;  /* 0x3fe0000008087828 */ /* 0x000fe40000000000 */
[----:B------:R-:W-:-:S03]  /*01c0*/  DMUL R6, R6, 0.5 ;  /* 0x3fe0000006067828 */ /* 0x000fc60000000000 */
[----:B------:R-:W-:Y:S04]  /*01d0*/  STG.E.64 desc[UR4][R4.64], R10 ;  /* 0x0000000a04007986 */ /* 0x000fe8000c101b04 */
[----:B------:R-:W-:Y:S04]  /*01e0*/  STG.E.64 desc[UR4][R4.64+0x8], R8 ;  /* 0x0000080804007986 */ /* 0x000fe8000c101b04 */
[----:B------:R-:W-:Y:S01]  /*01f0*/  STG.E.64 desc[UR4][R4.64+0x10], R6 ;  /* 0x0000100604007986 */ /* 0x000fe2000c101b04 */
[----:B------:R-:W-:Y:S05]  /*0200*/  EXIT ;  /* 0x000000000000794d */ /* 0x000fea0003800000 */
.L_x_0:
[----:B------:R-:W-:-:S00]  /*0210*/  BRA `(.L_x_0) ;  /* 0xfffffffc00fc7947 */ /* 0x000fc0000383ffff */
[----:B------:R-:W-:-:S00]  /*0220*/  NOP ;  /* 0x0000000000007918 */ /* 0x000fc00000000000 */
        /* <DEDUP_REMOVED lines=13> */
.L_x_1:


//--------------------- .nv.shared.reserved.0     --------------------------
	.section	.nv.shared.reserved.0,"aw",@nobits
	.weak		__nv_reservedSMEM_offset_0_alias
	.size		__nv_reservedSMEM_offset_0_alias, 0, 64
	.other		__nv_reservedSMEM_offset_0_alias,@"STO_CUDA_RESERVED_SHARED STV_DEFAULT"
__nv_reservedSMEM_offset_0_alias:
	.zero		0
	.zero		64


//--------------------- .nv.constant0._Z35_interpolate_from_vertices_to_edgesiPdS_ --------------------------
	.section	.nv.constant0._Z35_interpolate_from_vertices_to_edgesiPdS_,"a",@progbits
	.sectionflags	@""
	.align	4
.nv.constant0._Z35_interpolate_from_vertices_to_edgesiPdS_:
	.zero		920


//--------------------- SYMBOLS --------------------------

	.type		.nv.reservedSmem.offset0,@object
	.size		.nv.reservedSmem.offset0,0x4
